	.headerflags	@"EF_CUDA_TEXMODE_UNIFIED EF_CUDA_64BIT_ADDRESS EF_CUDA_ACCELERATORS EF_CUDA_SM90 EF_CUDA_VIRTUAL_SM(EF_CUDA_SM90)"
	.elftype	@"ET_EXEC"


//--------------------- .nv.info                  --------------------------
	.section	.nv.info,"",@"SHT_CUDA_INFO"
	.align	4


	//----- nvinfo : EIATTR_REGCOUNT
	.align		4
        /*0000*/ 	.byte	0x04, 0x2f
        /*0002*/ 	.short	(.L_3 - .L_2)
	.align		4
.L_2:
        /*0004*/ 	.word	index@(triton_poi_fused__native_batch_norm_legit_no_training_44)
        /*0008*/ 	.word	0x00000012


	//----- nvinfo : EIATTR_MIN_STACK_SIZE
	.align		4
.L_3:
        /*000c*/ 	.byte	0x04, 0x12
        /*000e*/ 	.short	(.L_5 - .L_4)
	.align		4
.L_4:
        /*0010*/ 	.word	index@(triton_poi_fused__native_batch_norm_legit_no_training_44)
        /*0014*/ 	.word	0x00000000


	//----- nvinfo : EIATTR_FRAME_SIZE
	.align		4
.L_5:
        /*0018*/ 	.byte	0x04, 0x11
        /*001a*/ 	.short	(.L_7 - .L_6)
	.align		4
.L_6:
        /*001c*/ 	.word	index@(triton_poi_fused__native_batch_norm_legit_no_training_44)
        /*0020*/ 	.word	0x00000000


	//----- nvinfo : EIATTR_MIN_STACK_SIZE
	.align		4
.L_7:
        /*0024*/ 	.byte	0x04, 0x12
        /*0026*/ 	.short	(.L_9 - .L_8)
	.align		4
.L_8:
        /*0028*/ 	.word	index@(triton_poi_fused__native_batch_norm_legit_no_training_44)
        /*002c*/ 	.word	0x00000000
.L_9:


//--------------------- .nv.info.triton_poi_fused__native_batch_norm_legit_no_training_44 --------------------------
	.section	.nv.info.triton_poi_fused__native_batch_norm_legit_no_training_44,"",@"SHT_CUDA_INFO"
	.sectionflags	@""
	.align	4


	//----- nvinfo : EIATTR_CUDA_API_VERSION
	.align		4
        /*0000*/ 	.byte	0x04, 0x37
        /*0002*/ 	.short	(.L_11 - .L_10)
.L_10:
        /*0004*/ 	.word	0x0000007c


	//----- nvinfo : EIATTR_KPARAM_INFO
	.align		4
.L_11:
        /*0008*/ 	.byte	0x04, 0x17
        /*000a*/ 	.short	(.L_13 - .L_12)
.L_12:
        /*000c*/ 	.word	0x00000000
        /*0010*/ 	.short	0x0006
        /*0012*/ 	.short	0x0030
        /*0014*/ 	.byte	0x00, 0xf0, 0x11, 0x00


	//----- nvinfo : EIATTR_KPARAM_INFO
	.align		4
.L_13:
        /*0018*/ 	.byte	0x04, 0x17
        /*001a*/ 	.short	(.L_15 - .L_14)
.L_14:
        /*001c*/ 	.word	0x00000000
        /*0020*/ 	.short	0x0005
        /*0022*/ 	.short	0x0028
        /*0024*/ 	.byte	0x00, 0xf4, 0x21, 0x00


	//----- nvinfo : EIATTR_KPARAM_INFO
	.align		4
.L_15:
        /*0028*/ 	.byte	0x04, 0x17
        /*002a*/ 	.short	(.L_17 - .L_16)
.L_16:
        /*002c*/ 	.word	0x00000000
        /*0030*/ 	.short	0x0004
        /*0032*/ 	.short	0x0020
        /*0034*/ 	.byte	0x00, 0xf4, 0x21, 0x00


	//----- nvinfo : EIATTR_KPARAM_INFO
	.align		4
.L_17:
        /*0038*/ 	.byte	0x04, 0x17
        /*003a*/ 	.short	(.L_19 - .L_18)
.L_18:
        /*003c*/ 	.word	0x00000000
        /*0040*/ 	.short	0x0003
        /*0042*/ 	.short	0x0018
        /*0044*/ 	.byte	0x00, 0xf4, 0x21, 0x00


	//----- nvinfo : EIATTR_KPARAM_INFO
	.align		4
.L_19:
        /*0048*/ 	.byte	0x04, 0x17
        /*004a*/ 	.short	(.L_21 - .L_20)
.L_20:
        /*004c*/ 	.word	0x00000000
        /*0050*/ 	.short	0x0002
        /*0052*/ 	.short	0x0010
        /*0054*/ 	.byte	0x00, 0xf4, 0x21, 0x00


	//----- nvinfo : EIATTR_KPARAM_INFO
	.align		4
.L_21:
        /*0058*/ 	.byte	0x04, 0x17
        /*005a*/ 	.short	(.L_23 - .L_22)
.L_22:
        /*005c*/ 	.word	0x00000000
        /*0060*/ 	.short	0x0001
        /*0062*/ 	.short	0x0008
        /*0064*/ 	.byte	0x00, 0xf4, 0x21, 0x00


	//----- nvinfo : EIATTR_KPARAM_INFO
	.align		4
.L_23:
        /*0068*/ 	.byte	0x04, 0x17
        /*006a*/ 	.short	(.L_25 - .L_24)
.L_24:
        /*006c*/ 	.word	0x00000000
        /*0070*/ 	.short	0x0000
        /*0072*/ 	.short	0x0000
        /*0074*/ 	.byte	0x00, 0xf4, 0x21, 0x00


	//----- nvinfo : EIATTR_SPARSE_MMA_MASK
	.align		4
.L_25:
        /*0078*/ 	.byte	0x03, 0x50
        /*007a*/ 	.short	0x0000


	//----- nvinfo : EIATTR_MAXREG_COUNT
	.align		4
        /*007c*/ 	.byte	0x03, 0x1b
        /*007e*/ 	.short	0x00ff


	//----- nvinfo : EIATTR_EXIT_INSTR_OFFSETS
	.align		4
        /*0080*/ 	.byte	0x04, 0x1c
        /*0082*/ 	.short	(.L_27 - .L_26)


	//   ....[0]....
.L_26:
        /*0084*/ 	.word	0x00000390


	//----- nvinfo : EIATTR_REQNTID
	.align		4
.L_27:
        /*0088*/ 	.byte	0x04, 0x10
        /*008a*/ 	.short	(.L_29 - .L_28)
.L_28:
        /*008c*/ 	.word	0x00000080
        /*0090*/ 	.word	0x00000001
        /*0094*/ 	.word	0x00000001


	//----- nvinfo : EIATTR_CBANK_PARAM_SIZE
	.align		4
.L_29:
        /*0098*/ 	.byte	0x03, 0x19
        /*009a*/ 	.short	0x0034


	//----- nvinfo : EIATTR_PARAM_CBANK
	.align		4
        /*009c*/ 	.byte	0x04, 0x0a
        /*009e*/ 	.short	(.L_31 - .L_30)
	.align		4
.L_30:
        /*00a0*/ 	.word	index@(.nv.constant0.triton_poi_fused__native_batch_norm_legit_no_training_44)
        /*00a4*/ 	.short	0x0210
        /*00a6*/ 	.short	0x0034


	//----- nvinfo : EIATTR_SW_WAR
	.align		4
.L_31:
        /*00a8*/ 	.byte	0x04, 0x36
        /*00aa*/ 	.short	(.L_33 - .L_32)
.L_32:
        /*00ac*/ 	.word	0x00000008
.L_33:


//--------------------- .nv.callgraph             --------------------------
	.section	.nv.callgraph,"",@"SHT_CUDA_CALLGRAPH"
	.align	4
	.sectionentsize	8
	.align		4
        /*0000*/ 	.word	0x00000000
	.align		4
        /*0004*/ 	.word	0xffffffff
	.align		4
        /*0008*/ 	.word	0x00000000
	.align		4
        /*000c*/ 	.word	0xfffffffe
	.align		4
        /*0010*/ 	.word	0x00000000
	.align		4
        /*0014*/ 	.word	0xfffffffd
	.align		4
        /*0018*/ 	.word	0x00000000
	.align		4
        /*001c*/ 	.word	0xfffffffc


//--------------------- .nv.constant4             --------------------------
	.section	.nv.constant4,"a",@progbits
	.align	8
	.align		8
.nv.constant4:
        /*0000*/ 	.dword	_$_str
	.align		8
        /*0008*/ 	.dword	_$_str_$_2


//--------------------- .text.triton_poi_fused__native_batch_norm_legit_no_training_44 --------------------------
	.section	.text.triton_poi_fused__native_batch_norm_legit_no_training_44,"ax",@progbits
	.align	128
        .global         triton_poi_fused__native_batch_norm_legit_no_training_44
        .type           triton_poi_fused__native_batch_norm_legit_no_training_44,@function
        .size           triton_poi_fused__native_batch_norm_legit_no_training_44,(.L_x_1 - triton_poi_fused__native_batch_norm_legit_no_training_44)
        .other          triton_poi_fused__native_batch_norm_legit_no_training_44,@"STO_CUDA_ENTRY STV_DEFAULT"
triton_poi_fused__native_batch_norm_legit_no_training_44:
.text.triton_poi_fused__native_batch_norm_legit_no_training_44:
[----:B------:R-:W-:Y:S01]  /*0000*/  LDC R1, c[0x0][0x28] ;  /* 0x00000a00ff017b82 */ /* 0x000fe20000000800 */
[----:B------:R-:W1:Y:S07]  /*0010*/  S2R R0, SR_TID.X ;  /* 0x0000000000007919 */ /* 0x000e6e0000002100 */
[----:B------:R-:W2:Y:S01]  /*0020*/  LDC.64 R2, c[0x0][0x220] ;  /* 0x00008800ff027b82 */ /* 0x000ea20000000a00 */
[----:B------:R-:W-:Y:S01]  /*0030*/  ULDC.64 UR4, c[0x0][0x208] ;  /* 0x0000820000047ab9 */ /* 0x000fe20000000a00 */
[----:B------:R-:W3:Y:S06]  /*0040*/  S2R R7, SR_CTAID.X ;  /* 0x0000000000077919 */ /* 0x000eec0000002500 */
[----:B------:R-:W4:Y:S08]  /*0050*/  LDC.64 R8, c[0x0][0x228] ;  /* 0x00008a00ff087b82 */ /* 0x000f300000000a00 */
[----:B------:R-:W5:Y:S01]  /*0060*/  LDC.64 R10, c[0x0][0x230] ;  /* 0x00008c00ff0a7b82 */ /* 0x000f620000000a00 */
[----:B-1----:R-:W-:-:S02]  /*0070*/  SHF.L.U32 R0, R0, 0x1, RZ ;  /* 0x0000000100007819 */ /* 0x002fc400000006ff */
[----:B---3--:R-:W-:Y:S02]  /*0080*/  SHF.R.S32.HI R5, RZ, 0x17, R7 ;  /* 0x00000017ff057819 */ /* 0x008fe40000011407 */
[----:B------:R-:W-:Y:S02]  /*0090*/  LOP3.LUT R0, R0, 0xfe, RZ, 0xc0, !PT ;  /* 0x000000fe00007812 */ /* 0x000fe400078ec0ff */
[----:B------:R-:W-:Y:S02]  /*00a0*/  SGXT R5, R5, 0x1 ;  /* 0x000000010505781a */ /* 0x000fe40000000200 */
[----:B------:R-:W-:Y:S02]  /*00b0*/  LEA R0, R7, R0, 0x8 ;  /* 0x0000000007007211 */ /* 0x000fe400078e40ff */
[----:B------:R-:W1:Y:S02]  /*00c0*/  LDC.64 R6, c[0x0][0x218] ;  /* 0x00008600ff067b82 */ /* 0x000e640000000a00 */
[----:B------:R-:W-:-:S04]  /*00d0*/  LEA.HI R5, R5, R0, RZ, 0x9 ;  /* 0x0000000005057211 */ /* 0x000fc800078f48ff */
[----:B------:R-:W-:-:S04]  /*00e0*/  LOP3.LUT R5, R5, 0xfffffe00, RZ, 0xc0, !PT ;  /* 0xfffffe0005057812 */ /* 0x000fc800078ec0ff */
[----:B------:R-:W-:Y:S02]  /*00f0*/  IADD3 R13, R0, -R5, RZ ;  /* 0x80000005000d7210 */ /* 0x000fe40007ffe0ff */
[----:B------:R-:W3:Y:S03]  /*0100*/  LDC.64 R4, c[0x0][0x210] ;  /* 0x00008400ff047b82 */ /* 0x000ee60000000a00 */
[----:B--2---:R-:W-:-:S06]  /*0110*/  IMAD.WIDE R2, R13, 0x4, R2 ;  /* 0x000000040d027825 */ /* 0x004fcc00078e0202 */
[----:B------:R-:W2:Y:S01]  /*0120*/  LDG.E.EL.64 R2, desc[UR4][R2.64] ;  /* 0x0000000402027981 */ /* 0x000ea2000c2e1b00 */
[----:B-1----:R-:W-:-:S06]  /*0130*/  IMAD.WIDE R6, R13, 0x4, R6 ;  /* 0x000000040d067825 */ /* 0x002fcc00078e0206 */
[----:B------:R-:W2:Y:S01]  /*0140*/  LDG.E.EL.64 R6, desc[UR4][R6.64] ;  /* 0x0000000406067981 */ /* 0x000ea2000c2e1b00 */
[----:B---3--:R-:W-:-:S06]  /*0150*/  IMAD.WIDE R4, R0, 0x4, R4 ;  /* 0x0000000400047825 */ /* 0x008fcc00078e0204 */
[----:B------:R-:W3:Y:S01]  /*0160*/  LDG.E.64 R4, desc[UR4][R4.64] ;  /* 0x0000000404047981 */ /* 0x000ee2000c1e1b00 */
[----:B----4-:R-:W-:-:S04]  /*0170*/  IMAD.WIDE R8, R13, 0x4, R8 ;  /* 0x000000040d087825 */ /* 0x010fc800078e0208 */
[----:B-----5:R-:W-:Y:S02]  /*0180*/  IMAD.WIDE R10, R13, 0x4, R10 ;  /* 0x000000040d0a7825 */ /* 0x020fe400078e020a */
[----:B------:R-:W4:Y:S04]  /*0190*/  LDG.E.EL.64 R8, desc[UR4][R8.64] ;  /* 0x0000000408087981 */ /* 0x000f28000c2e1b00 */
[----:B------:R-:W4:Y:S01]  /*01a0*/  LDG.E.EL.64 R10, desc[UR4][R10.64] ;  /* 0x000000040a0a7981 */ /* 0x000f22000c2e1b00 */
[----:B------:R-:W-:Y:S01]  /*01b0*/  HFMA2.MMA R15, -RZ, RZ, 1.625, 0 ;  /* 0x3e800000ff0f7435 */ /* 0x000fe200000001ff */
[----:B--2---:R-:W-:Y:S01]  /*01c0*/  FADD R2, R2, 9.9999997473787516356e-06 ;  /* 0x3727c5ac02027421 */ /* 0x004fe20000000000 */
[----:B------:R-:W-:-:S03]  /*01d0*/  FADD R12, R3, 9.9999997473787516356e-06 ;  /* 0x3727c5ac030c7421 */ /* 0x000fc60000000000 */
[----:B------:R1:W2:Y:S08]  /*01e0*/  MUFU.SQRT R13, R2 ;  /* 0x00000002000d7308 */ /* 0x0002b00000002000 */
[----:B------:R-:W5:Y:S01]  /*01f0*/  MUFU.SQRT R14, R12 ;  /* 0x0000000c000e7308 */ /* 0x000f620000002000 */
[----:B-1----:R-:W1:Y:S01]  /*0200*/  LDC.64 R2, c[0x0][0x238] ;  /* 0x00008e00ff027b82 */ /* 0x002e620000000a00 */
[----:B--2---:R-:W-:-:S02]  /*0210*/  FSETP.GT.AND P0, PT, R13, 8.50705917302346158658e+37, PT ;  /* 0x7e8000000d00780b */ /* 0x004fc40003f04000 */
[----:B------:R-:W-:Y:S02]  /*0220*/  FSETP.GEU.AND P2, PT, R13, 1.175494350822287508e-38, PT ;  /* 0x008000000d00780b */ /* 0x000fe40003f4e000 */
[C---:B-----5:R-:W-:Y:S02]  /*0230*/  FSETP.GT.AND P1, PT, R14.reuse, 8.50705917302346158658e+37, PT ;  /* 0x7e8000000e00780b */ /* 0x060fe40003f24000 */
[----:B------:R-:W-:-:S07]  /*0240*/  FSETP.GEU.AND P3, PT, R14, 1.175494350822287508e-38, PT ;  /* 0x008000000e00780b */ /* 0x000fce0003f6e000 */
[----:B------:R-:W-:-:S04]  /*0250*/  @P0 FMUL R13, R13, 0.25 ;  /* 0x3e8000000d0d0820 */ /* 0x000fc80000400000 */
[----:B------:R-:W-:Y:S01]  /*0260*/  @!P2 FMUL R13, R13, 16777216 ;  /* 0x4b8000000d0da820 */ /* 0x000fe20000400000 */
[----:B------:R-:W-:-:S04]  /*0270*/  @P1 FMUL R14, R14, 0.25 ;  /* 0x3e8000000e0e1820 */ /* 0x000fc80000400000 */
[----:B------:R-:W-:Y:S01]  /*0280*/  @!P3 FMUL R14, R14, 16777216 ;  /* 0x4b8000000e0eb820 */ /* 0x000fe20000400000 */
[----:B------:R-:W2:Y:S01]  /*0290*/  MUFU.RCP R13, R13 ;  /* 0x0000000d000d7308 */ /* 0x000ea20000001000 */
[----:B------:R-:W-:-:S07]  /*02a0*/  FSEL R12, R15, 1, P0 ;  /* 0x3f8000000f0c7808 */ /* 0x000fce0000000000 */
[----:B------:R-:W5:Y:S01]  /*02b0*/  MUFU.RCP R14, R14 ;  /* 0x0000000e000e7308 */ /* 0x000f620000001000 */
[----:B------:R-:W-:Y:S01]  /*02c0*/  FSEL R15, R15, 1, P1 ;  /* 0x3f8000000f0f7808 */ /* 0x000fe20000800000 */
[----:B------:R-:W-:Y:S01]  /*02d0*/  @!P2 FMUL R12, R12, 16777216 ;  /* 0x4b8000000c0ca820 */ /* 0x000fe20000400000 */
[----:B---3--:R-:W-:-:S03]  /*02e0*/  FADD R4, R4, -R6 ;  /* 0x8000000604047221 */ /* 0x008fc60000000000 */
[----:B------:R-:W-:Y:S01]  /*02f0*/  @!P3 FMUL R15, R15, 16777216 ;  /* 0x4b8000000f0fb820 */ /* 0x000fe20000400000 */
[----:B------:R-:W-:Y:S01]  /*0300*/  FADD R5, R5, -R7 ;  /* 0x8000000705057221 */ /* 0x000fe20000000000 */
[----:B--2---:R-:W-:Y:S02]  /*0310*/  FMUL R13, R13, R12 ;  /* 0x0000000c0d0d7220 */ /* 0x004fe40000400000 */
[----:B-----5:R-:W-:Y:S02]  /*0320*/  FMUL R6, R14, R15 ;  /* 0x0000000f0e067220 */ /* 0x020fe40000400000 */
[----:B------:R-:W-:Y:S02]  /*0330*/  FMUL R13, R4, R13 ;  /* 0x0000000d040d7220 */ /* 0x000fe40000400000 */
[----:B------:R-:W-:Y:S01]  /*0340*/  FMUL R6, R5, R6 ;  /* 0x0000000605067220 */ /* 0x000fe20000400000 */
[----:B-1----:R-:W-:-:S04]  /*0350*/  IMAD.WIDE R2, R0, 0x4, R2 ;  /* 0x0000000400027825 */ /* 0x002fc800078e0202 */
[----:B----4-:R-:W-:Y:S01]  /*0360*/  FFMA R8, R8, R13, R10 ;  /* 0x0000000d08087223 */ /* 0x010fe2000000000a */
[----:B------:R-:W-:-:S05]  /*0370*/  FFMA R9, R9, R6, R11 ;  /* 0x0000000609097223 */ /* 0x000fca000000000b */
[----:B------:R-:W-:Y:S01]  /*0380*/  STG.E.64 desc[UR4][R2.64], R8 ;  /* 0x0000000802007986 */ /* 0x000fe2000c101b04 */
[----:B------:R-:W-:Y:S05]  /*0390*/  EXIT ;  /* 0x000000000000794d */ /* 0x000fea0003800000 */
.L_x_0:
[----:B------:R-:W-:-:S00]  /*03a0*/  BRA `(.L_x_0) ;  /* 0xfffffffc00fc7947 */ /* 0x000fc0000383ffff */
[----:B------:R-:W-:-:S00]  /*03b0*/  NOP ;  /* 0x0000000000007918 */ /* 0x000fc00000000000 */
        /* <DEDUP_REMOVED lines=12> */
.L_x_1:


//--------------------- .nv.global.init           --------------------------
	.section	.nv.global.init,"aw",@progbits
.nv.global.init:
	.type		_$_str,@object
	.size		_$_str,(_$_str_$_2 - _$_str)
_$_str:
        /*0000*/ 	.byte	0x5f, 0x5f, 0x43, 0x55, 0x44, 0x41, 0x5f, 0x46, 0x54, 0x5a, 0x00
	.type		_$_str_$_2,@object
	.size		_$_str_$_2,(.L_1 - _$_str_$_2)
_$_str_$_2:
        /*000b*/ 	.byte	0x5f, 0x5f, 0x43, 0x55, 0x44, 0x41, 0x5f, 0x50, 0x52, 0x45, 0x43, 0x5f, 0x53, 0x51, 0x52, 0x54
        /*001b*/ 	.byte	0x00
.L_1:


//--------------------- .nv.constant0.triton_poi_fused__native_batch_norm_legit_no_training_44 --------------------------
	.section	.nv.constant0.triton_poi_fused__native_batch_norm_legit_no_training_44,"a",@progbits
	.sectionflags	@""
	.align	4
.nv.constant0.triton_poi_fused__native_batch_norm_legit_no_training_44:
	.zero		580
